	.headerflags	@"EF_CUDA_TEXMODE_UNIFIED EF_CUDA_64BIT_ADDRESS EF_CUDA_ACCELERATORS EF_CUDA_SM90 EF_CUDA_VIRTUAL_SM(EF_CUDA_SM90)"
	.elftype	@"ET_EXEC"


//--------------------- .nv.info                  --------------------------
	.section	.nv.info,"",@"SHT_CUDA_INFO"
	.align	4


	//----- nvinfo : EIATTR_REGCOUNT
	.align		4
        /*0000*/ 	.byte	0x04, 0x2f
        /*0002*/ 	.short	(.L_1 - .L_0)
	.align		4
.L_0:
        /*0004*/ 	.word	index@(triton_poi_fused_convolution_max_pool2d_with_indices_21)
        /*0008*/ 	.word	0x0000001e


	//----- nvinfo : EIATTR_MIN_STACK_SIZE
	.align		4
.L_1:
        /*000c*/ 	.byte	0x04, 0x12
        /*000e*/ 	.short	(.L_3 - .L_2)
	.align		4
.L_2:
        /*0010*/ 	.word	index@(triton_poi_fused_convolution_max_pool2d_with_indices_21)
        /*0014*/ 	.word	0x00000000


	//----- nvinfo : EIATTR_FRAME_SIZE
	.align		4
.L_3:
        /*0018*/ 	.byte	0x04, 0x11
        /*001a*/ 	.short	(.L_5 - .L_4)
	.align		4
.L_4:
        /*001c*/ 	.word	index@(triton_poi_fused_convolution_max_pool2d_with_indices_21)
        /*0020*/ 	.word	0x00000000


	//----- nvinfo : EIATTR_MIN_STACK_SIZE
	.align		4
.L_5:
        /*0024*/ 	.byte	0x04, 0x12
        /*0026*/ 	.short	(.L_7 - .L_6)
	.align		4
.L_6:
        /*0028*/ 	.word	index@(triton_poi_fused_convolution_max_pool2d_with_indices_21)
        /*002c*/ 	.word	0x00000000
.L_7:


//--------------------- .nv.info.triton_poi_fused_convolution_max_pool2d_with_indices_21 --------------------------
	.section	.nv.info.triton_poi_fused_convolution_max_pool2d_with_indices_21,"",@"SHT_CUDA_INFO"
	.sectionflags	@""
	.align	4


	//----- nvinfo : EIATTR_CUDA_API_VERSION
	.align		4
        /*0000*/ 	.byte	0x04, 0x37
        /*0002*/ 	.short	(.L_9 - .L_8)
.L_8:
        /*0004*/ 	.word	0x0000007c


	//----- nvinfo : EIATTR_KPARAM_INFO
	.align		4
.L_9:
        /*0008*/ 	.byte	0x04, 0x17
        /*000a*/ 	.short	(.L_11 - .L_10)
.L_10:
        /*000c*/ 	.word	0x00000000
        /*0010*/ 	.short	0x0005
        /*0012*/ 	.short	0x0024
        /*0014*/ 	.byte	0x00, 0xf0, 0x11, 0x00


	//----- nvinfo : EIATTR_KPARAM_INFO
	.align		4
.L_11:
        /*0018*/ 	.byte	0x04, 0x17
        /*001a*/ 	.short	(.L_13 - .L_12)
.L_12:
        /*001c*/ 	.word	0x00000000
        /*0020*/ 	.short	0x0004
        /*0022*/ 	.short	0x0020
        /*0024*/ 	.byte	0x00, 0xf0, 0x11, 0x00


	//----- nvinfo : EIATTR_KPARAM_INFO
	.align		4
.L_13:
        /*0028*/ 	.byte	0x04, 0x17
        /*002a*/ 	.short	(.L_15 - .L_14)
.L_14:
        /*002c*/ 	.word	0x00000000
        /*0030*/ 	.short	0x0003
        /*0032*/ 	.short	0x0018
        /*0034*/ 	.byte	0x00, 0xf4, 0x21, 0x00


	//----- nvinfo : EIATTR_KPARAM_INFO
	.align		4
.L_15:
        /*0038*/ 	.byte	0x04, 0x17
        /*003a*/ 	.short	(.L_17 - .L_16)
.L_16:
        /*003c*/ 	.word	0x00000000
        /*0040*/ 	.short	0x0002
        /*0042*/ 	.short	0x0010
        /*0044*/ 	.byte	0x00, 0xf4, 0x21, 0x00


	//----- nvinfo : EIATTR_KPARAM_INFO
	.align		4
.L_17:
        /*0048*/ 	.byte	0x04, 0x17
        /*004a*/ 	.short	(.L_19 - .L_18)
.L_18:
        /*004c*/ 	.word	0x00000000
        /*0050*/ 	.short	0x0001
        /*0052*/ 	.short	0x0008
        /*0054*/ 	.byte	0x00, 0xf4, 0x21, 0x00


	//----- nvinfo : EIATTR_KPARAM_INFO
	.align		4
.L_19:
        /*0058*/ 	.byte	0x04, 0x17
        /*005a*/ 	.short	(.L_21 - .L_20)
.L_20:
        /*005c*/ 	.word	0x00000000
        /*0060*/ 	.short	0x0000
        /*0062*/ 	.short	0x0000
        /*0064*/ 	.byte	0x00, 0xf4, 0x21, 0x00


	//----- nvinfo : EIATTR_SPARSE_MMA_MASK
	.align		4
.L_21:
        /*0068*/ 	.byte	0x03, 0x50
        /*006a*/ 	.short	0x0000


	//----- nvinfo : EIATTR_MAXREG_COUNT
	.align		4
        /*006c*/ 	.byte	0x03, 0x1b
        /*006e*/ 	.short	0x00ff


	//----- nvinfo : EIATTR_EXIT_INSTR_OFFSETS
	.align		4
        /*0070*/ 	.byte	0x04, 0x1c
        /*0072*/ 	.short	(.L_23 - .L_22)


	//   ....[0]....
.L_22:
        /*0074*/ 	.word	0x00000790


	//   ....[1]....
        /*0078*/ 	.word	0x000007b0


	//----- nvinfo : EIATTR_REQNTID
	.align		4
.L_23:
        /*007c*/ 	.byte	0x04, 0x10
        /*007e*/ 	.short	(.L_25 - .L_24)
.L_24:
        /*0080*/ 	.word	0x00000080
        /*0084*/ 	.word	0x00000001
        /*0088*/ 	.word	0x00000001


	//----- nvinfo : EIATTR_CBANK_PARAM_SIZE
	.align		4
.L_25:
        /*008c*/ 	.byte	0x03, 0x19
        /*008e*/ 	.short	0x0028


	//----- nvinfo : EIATTR_PARAM_CBANK
	.align		4
        /*0090*/ 	.byte	0x04, 0x0a
        /*0092*/ 	.short	(.L_27 - .L_26)
	.align		4
.L_26:
        /*0094*/ 	.word	index@(.nv.constant0.triton_poi_fused_convolution_max_pool2d_with_indices_21)
        /*0098*/ 	.short	0x0210
        /*009a*/ 	.short	0x0028


	//----- nvinfo : EIATTR_SW_WAR
	.align		4
.L_27:
        /*009c*/ 	.byte	0x04, 0x36
        /*009e*/ 	.short	(.L_29 - .L_28)
.L_28:
        /*00a0*/ 	.word	0x00000008
.L_29:


//--------------------- .nv.callgraph             --------------------------
	.section	.nv.callgraph,"",@"SHT_CUDA_CALLGRAPH"
	.align	4
	.sectionentsize	8
	.align		4
        /*0000*/ 	.word	0x00000000
	.align		4
        /*0004*/ 	.word	0xffffffff
	.align		4
        /*0008*/ 	.word	0x00000000
	.align		4
        /*000c*/ 	.word	0xfffffffe
	.align		4
        /*0010*/ 	.word	0x00000000
	.align		4
        /*0014*/ 	.word	0xfffffffd
	.align		4
        /*0018*/ 	.word	0x00000000
	.align		4
        /*001c*/ 	.word	0xfffffffc


//--------------------- .text.triton_poi_fused_convolution_max_pool2d_with_indices_21 --------------------------
	.section	.text.triton_poi_fused_convolution_max_pool2d_with_indices_21,"ax",@progbits
	.sectionflags	@"SHF_BARRIERS=1"
	.align	128
        .global         triton_poi_fused_convolution_max_pool2d_with_indices_21
        .type           triton_poi_fused_convolution_max_pool2d_with_indices_21,@function
        .size           triton_poi_fused_convolution_max_pool2d_with_indices_21,(.L_x_1 - triton_poi_fused_convolution_max_pool2d_with_indices_21)
        .other          triton_poi_fused_convolution_max_pool2d_with_indices_21,@"STO_CUDA_ENTRY STV_DEFAULT"
triton_poi_fused_convolution_max_pool2d_with_indices_21:
.text.triton_poi_fused_convolution_max_pool2d_with_indices_21:
[----:B------:R-:W0:Y:S01]  /*0000*/  LDC R1, c[0x0][0x28] ;  /* 0x00000a00ff017b82 */ /* 0x000e220000000800 */
[----:B------:R-:W1:Y:S07]  /*0010*/  S2R R13, SR_CTAID.Z ;  /* 0x00000000000d7919 */ /* 0x000e6e0000002700 */
[----:B------:R-:W1:Y:S01]  /*0020*/  S2UR UR4, SR_CTAID.Y ;  /* 0x00000000000479c3 */ /* 0x000e620000002600 */
[----:B------:R-:W-:Y:S01]  /*0030*/  ULDC.64 UR6, c[0x0][0x208] ;  /* 0x0000820000067ab9 */ /* 0x000fe20000000a00 */
[----:B------:R-:W2:Y:S01]  /*0040*/  S2R R3, SR_CTAID.X ;  /* 0x0000000000037919 */ /* 0x000ea20000002500 */
[----:B------:R-:W3:Y:S05]  /*0050*/  S2R R12, SR_TID.X ;  /* 0x00000000000c7919 */ /* 0x000eea0000002100 */
[----:B------:R-:W1:Y:S08]  /*0060*/  LDC R0, c[0x0][0x10] ;  /* 0x00000400ff007b82 */ /* 0x000e700000000800 */
[----:B------:R-:W4:Y:S01]  /*0070*/  LDC.64 R18, c[0x0][0x210] ;  /* 0x00008400ff127b82 */ /* 0x000f220000000a00 */
[----:B-1----:R-:W-:-:S02]  /*0080*/  IMAD R13, R13, R0, UR4 ;  /* 0x000000040d0d7e24 */ /* 0x002fc4000f8e0200 */
[----:B--2---:R-:W-:Y:S02]  /*0090*/  IMAD.SHL.U32 R3, R3, 0x10, RZ ;  /* 0x0000001003037824 */ /* 0x004fe400078e00ff */
[----:B------:R-:W-:Y:S01]  /*00a0*/  IMAD.SHL.U32 R13, R13, 0x40, RZ ;  /* 0x000000400d0d7824 */ /* 0x000fe200078e00ff */
[----:B---3--:R-:W-:Y:S02]  /*00b0*/  SHF.R.U32.HI R0, RZ, 0x4, R12 ;  /* 0x00000004ff007819 */ /* 0x008fe4000001160c */
[----:B------:R-:W-:Y:S02]  /*00c0*/  LOP3.LUT R5, R3, 0xf, R12, 0xf8, !PT ;  /* 0x0000000f03057812 */ /* 0x000fe400078ef80c */
[----:B------:R-:W-:Y:S02]  /*00d0*/  SGXT.U32 R0, R0, 0x3 ;  /* 0x000000030000781a */ /* 0x000fe40000000000 */
[----:B------:R-:W-:Y:S02]  /*00e0*/  ISETP.GE.AND P0, PT, R5, 0x9, PT ;  /* 0x000000090500780c */ /* 0x000fe40003f06270 */
[----:B------:R-:W-:-:S02]  /*00f0*/  LOP3.LUT R4, R13, 0x8, R0, 0xfe, !PT ;  /* 0x000000080d047812 */ /* 0x000fc400078efe00 */
[----:B------:R-:W-:Y:S02]  /*0100*/  LOP3.LUT R2, R13, R0, RZ, 0xfc, !PT ;  /* 0x000000000d027212 */ /* 0x000fe400078efcff */
[----:B------:R-:W-:Y:S02]  /*0110*/  ISETP.LT.AND P2, PT, R4, 0x40000, !P0 ;  /* 0x000400000400780c */ /* 0x000fe40004741270 */
[----:B------:R-:W-:Y:S01]  /*0120*/  LOP3.LUT R6, R13, 0x10, R0, 0xfe, !PT ;  /* 0x000000100d067812 */ /* 0x000fe200078efe00 */
[--C-:B------:R-:W-:Y:S01]  /*0130*/  IMAD R7, R2, 0x9, R5.reuse ;  /* 0x0000000902077824 */ /* 0x100fe200078e0205 */
[----:B------:R-:W-:Y:S01]  /*0140*/  LOP3.LUT R8, R13, 0x18, R0, 0xfe, !PT ;  /* 0x000000180d087812 */ /* 0x000fe200078efe00 */
[----:B------:R-:W-:Y:S01]  /*0150*/  IMAD R5, R4, 0x9, R5 ;  /* 0x0000000904057824 */ /* 0x000fe200078e0205 */
[----:B------:R-:W-:Y:S02]  /*0160*/  LOP3.LUT R9, R13, 0x20, R0, 0xfe, !PT ;  /* 0x000000200d097812 */ /* 0x000fe400078efe00 */
[----:B------:R-:W-:Y:S01]  /*0170*/  ISETP.LT.AND P1, PT, R2, 0x40000, !P0 ;  /* 0x000400000200780c */ /* 0x000fe20004721270 */
[----:B------:R-:W-:Y:S01]  /*0180*/  IMAD.MOV.U32 R2, RZ, RZ, RZ ;  /* 0x000000ffff027224 */ /* 0x000fe200078e00ff */
[----:B------:R-:W-:Y:S01]  /*0190*/  ISETP.LT.AND P6, PT, R6, 0x40000, !P0 ;  /* 0x000400000600780c */ /* 0x000fe200047c1270 */
[----:B----4-:R-:W-:Y:S01]  /*01a0*/  IMAD.WIDE R4, R5, 0x4, R18 ;  /* 0x0000000405047825 */ /* 0x010fe200078e0212 */
[----:B------:R-:W-:-:S02]  /*01b0*/  ISETP.LT.AND P5, PT, R8, 0x40000, !P0 ;  /* 0x000400000800780c */ /* 0x000fc400047a1270 */
[----:B------:R-:W-:Y:S02]  /*01c0*/  ISETP.LT.AND P4, PT, R9, 0x40000, !P0 ;  /* 0x000400000900780c */ /* 0x000fe40004781270 */
[----:B------:R-:W-:Y:S01]  /*01d0*/  LOP3.LUT R6, R13, 0x28, R0, 0xfe, !PT ;  /* 0x000000280d067812 */ /* 0x000fe200078efe00 */
[----:B------:R1:W2:Y:S01]  /*01e0*/  @P2 LDG.E.EL R2, desc[UR6][R4.64] ;  /* 0x0000000604022981 */ /* 0x0002a2000c2e1900 */
[----:B------:R-:W-:Y:S02]  /*01f0*/  LOP3.LUT R8, R13, 0x30, R0, 0xfe, !PT ;  /* 0x000000300d087812 */ /* 0x000fe400078efe00 */
[----:B------:R-:W-:Y:S02]  /*0200*/  LOP3.LUT R9, R13, 0x38, R0, 0xfe, !PT ;  /* 0x000000380d097812 */ /* 0x000fe400078efe00 */
[----:B------:R-:W-:Y:S02]  /*0210*/  ISETP.LT.AND P3, PT, R6, 0x40000, !P0 ;  /* 0x000400000600780c */ /* 0x000fe40004761270 */
[----:B------:R-:W-:-:S02]  /*0220*/  ISETP.LT.AND P2, PT, R8, 0x40000, !P0 ;  /* 0x000400000800780c */ /* 0x000fc40004741270 */
[----:B------:R-:W-:Y:S01]  /*0230*/  ISETP.LT.AND P0, PT, R9, 0x40000, !P0 ;  /* 0x000400000900780c */ /* 0x000fe20004701270 */
[C---:B------:R-:W-:Y:S02]  /*0240*/  VIADD R9, R7.reuse, 0x90 ;  /* 0x0000009007097836 */ /* 0x040fe40000000000 */
[C---:B------:R-:W-:Y:S02]  /*0250*/  VIADD R11, R7.reuse, 0xd8 ;  /* 0x000000d8070b7836 */ /* 0x040fe40000000000 */
[C---:B------:R-:W-:Y:S02]  /*0260*/  VIADD R15, R7.reuse, 0x120 ;  /* 0x00000120070f7836 */ /* 0x040fe40000000000 */
[C---:B------:R-:W-:Y:S02]  /*0270*/  VIADD R17, R7.reuse, 0x168 ;  /* 0x0000016807117836 */ /* 0x040fe40000000000 */
[C---:B------:R-:W-:Y:S02]  /*0280*/  VIADD R23, R7.reuse, 0x1b0 ;  /* 0x000001b007177836 */ /* 0x040fe40000000000 */
[----:B------:R-:W-:-:S02]  /*0290*/  VIADD R25, R7, 0x1f8 ;  /* 0x000001f807197836 */ /* 0x000fc40000000000 */
[----:B-1----:R-:W-:-:S04]  /*02a0*/  IMAD.WIDE R4, R7, 0x4, R18 ;  /* 0x0000000407047825 */ /* 0x002fc800078e0212 */
[----:B------:R-:W-:-:S04]  /*02b0*/  IMAD.WIDE R6, R9, 0x4, R18 ;  /* 0x0000000409067825 */ /* 0x000fc800078e0212 */
[----:B------:R-:W-:-:S04]  /*02c0*/  IMAD.WIDE R8, R11, 0x4, R18 ;  /* 0x000000040b087825 */ /* 0x000fc800078e0212 */
[----:B------:R-:W-:Y:S01]  /*02d0*/  IMAD.WIDE R10, R15, 0x4, R18 ;  /* 0x000000040f0a7825 */ /* 0x000fe200078e0212 */
[----:B------:R-:W-:-:S03]  /*02e0*/  CS2R R20, SRZ ;  /* 0x0000000000147805 */ /* 0x000fc6000001ff00 */
[----:B------:R-:W-:-:S03]  /*02f0*/  IMAD.WIDE R14, R17, 0x4, R18 ;  /* 0x00000004110e7825 */ /* 0x000fc600078e0212 */
[----:B------:R-:W3:Y:S01]  /*0300*/  @P6 LDG.E.EL R21, desc[UR6][R6.64] ;  /* 0x0000000606156981 */ /* 0x000ee2000c2e1900 */
[--C-:B------:R-:W-:Y:S01]  /*0310*/  IMAD.WIDE R16, R23, 0x4, R18.reuse ;  /* 0x0000000417107825 */ /* 0x100fe200078e0212 */
[----:B------:R-:W-:Y:S02]  /*0320*/  CS2R R22, SRZ ;  /* 0x0000000000167805 */ /* 0x000fe4000001ff00 */
[----:B------:R1:W4:Y:S01]  /*0330*/  @P5 LDG.E.EL R20, desc[UR6][R8.64] ;  /* 0x0000000608145981 */ /* 0x000322000c2e1900 */
[----:B------:R-:W-:Y:S01]  /*0340*/  IMAD.WIDE R18, R25, 0x4, R18 ;  /* 0x0000000419127825 */ /* 0x000fe200078e0212 */
[----:B------:R-:W-:Y:S02]  /*0350*/  CS2R R24, SRZ ;  /* 0x0000000000187805 */ /* 0x000fe4000001ff00 */
[----:B------:R-:W5:Y:S01]  /*0360*/  @P1 LDG.E.EL R23, desc[UR6][R4.64] ;  /* 0x0000000604171981 */ /* 0x000f62000c2e1900 */
[----:B------:R-:W-:-:S03]  /*0370*/  IMAD.MOV.U32 R26, RZ, RZ, RZ ;  /* 0x000000ffff1a7224 */ /* 0x000fc600078e00ff */
[----:B------:R-:W5:Y:S04]  /*0380*/  @P3 LDG.E.EL R25, desc[UR6][R14.64] ;  /* 0x000000060e193981 */ /* 0x000f68000c2e1900 */
[----:B------:R-:W5:Y:S04]  /*0390*/  @P4 LDG.E.EL R26, desc[UR6][R10.64] ;  /* 0x000000060a1a4981 */ /* 0x000f68000c2e1900 */
[----:B------:R1:W5:Y:S01]  /*03a0*/  @P2 LDG.E.EL R24, desc[UR6][R16.64] ;  /* 0x0000000610182981 */ /* 0x000362000c2e1900 */
[----:B------:R-:W1:Y:S03]  /*03b0*/  S2UR UR5, SR_CgaCtaId ;  /* 0x00000000000579c3 */ /* 0x000e660000008800 */
[----:B------:R-:W5:Y:S01]  /*03c0*/  @P0 LDG.E.EL R22, desc[UR6][R18.64] ;  /* 0x0000000612160981 */ /* 0x000f62000c2e1900 */
[----:B-1----:R-:W1:Y:S01]  /*03d0*/  S2R R9, SR_TID.X ;  /* 0x0000000000097919 */ /* 0x002e620000002100 */
[----:B------:R-:W-:Y:S01]  /*03e0*/  UMOV UR4, 0x400 ;  /* 0x0000040000047882 */ /* 0x000fe20000000000 */
[----:B------:R-:W-:-:S02]  /*03f0*/  IMAD.SHL.U32 R12, R12, 0x4, RZ ;  /* 0x000000040c0c7824 */ /* 0x000fc400078e00ff */
[----:B0-----:R-:W0:Y:S08]  /*0400*/  LDC.64 R16, c[0x0][0x218] ;  /* 0x00008600ff107b82 */ /* 0x001e300000000a00 */
[----:B------:R-:W0:Y:S01]  /*0410*/  LDC.64 R14, c[0x0][0x220] ;  /* 0x00008800ff0e7b82 */ /* 0x000e220000000a00 */
[----:B------:R-:W-:Y:S01]  /*0420*/  UPRMT UR4, UR5, 0x654, UR4 ;  /* 0x0000065405047896 */ /* 0x000fe20008000004 */
[C---:B-1----:R-:W-:Y:S01]  /*0430*/  IMAD.SHL.U32 R7, R9.reuse, 0x4, RZ ;  /* 0x0000000409077824 */ /* 0x042fe200078e00ff */
[----:B------:R-:W-:Y:S01]  /*0440*/  SHF.R.U32.HI R8, RZ, 0x4, R9 ;  /* 0x00000004ff087819 */ /* 0x000fe20000011609 */
[----:B------:R-:W-:-:S03]  /*0450*/  IMAD.SHL.U32 R6, R9, 0x40, RZ ;  /* 0x0000004009067824 */ /* 0x000fc600078e00ff */
[----:B------:R-:W-:Y:S02]  /*0460*/  LOP3.LUT R7, R7, 0x1fc, RZ, 0xc0, !PT ;  /* 0x000001fc07077812 */ /* 0x000fe400078ec0ff */
[----:B------:R-:W-:Y:S02]  /*0470*/  SGXT.U32 R11, R8, 0x3 ;  /* 0x00000003080b781a */ /* 0x000fe40000000000 */
[----:B------:R-:W-:Y:S02]  /*0480*/  LOP3.LUT R4, R7, 0x200, RZ, 0xfc, !PT ;  /* 0x0000020007047812 */ /* 0x000fe400078efcff */
[----:B------:R-:W-:Y:S02]  /*0490*/  LOP3.LUT R6, R6, 0x3c0, RZ, 0xc0, !PT ;  /* 0x000003c006067812 */ /* 0x000fe400078ec0ff */
[----:B------:R-:W-:Y:S02]  /*04a0*/  SHF.R.U32.HI R8, RZ, 0x2, R4 ;  /* 0x00000002ff087819 */ /* 0x000fe40000011604 */
[----:B------:R-:W-:-:S02]  /*04b0*/  LOP3.LUT R4, R6, R11, RZ, 0xfc, !PT ;  /* 0x0000000b06047212 */ /* 0x000fc400078efcff */
[----:B------:R-:W-:-:S05]  /*04c0*/  LEA.HI R5, R6, UR4, RZ, 0x1e ;  /* 0x0000000406057c11 */ /* 0x000fca000f8ff0ff */
[----:B------:R-:W-:Y:S01]  /*04d0*/  IMAD R27, R4, 0x4, R5 ;  /* 0x00000004041b7824 */ /* 0x000fe200078e0205 */
[----:B------:R-:W-:Y:S02]  /*04e0*/  LOP3.LUT R6, R9, 0x70, RZ, 0xc0, !PT ;  /* 0x0000007009067812 */ /* 0x000fe400078ec0ff */
[----:B------:R-:W-:-:S03]  /*04f0*/  LOP3.LUT R8, R8, 0xf0, RZ, 0xc0, !PT ;  /* 0x000000f008087812 */ /* 0x000fc600078ec0ff */
[----:B------:R-:W-:Y:S02]  /*0500*/  VIADD R6, R6, UR4 ;  /* 0x0000000406067c36 */ /* 0x000fe40008000000 */
[----:B------:R-:W-:Y:S02]  /*0510*/  VIADD R4, R8, UR4 ;  /* 0x0000000408047c36 */ /* 0x000fe40008000000 */
[C---:B------:R-:W-:Y:S02]  /*0520*/  IMAD R8, R7.reuse, 0x4, R6 ;  /* 0x0000000407087824 */ /* 0x040fe400078e0206 */
[----:B------:R-:W-:Y:S01]  /*0530*/  IMAD R4, R7, 0x4, R4 ;  /* 0x0000000407047824 */ /* 0x000fe200078e0204 */
[----:B--2---:R1:W-:Y:S02]  /*0540*/  STS [R27+0x20], R2 ;  /* 0x000020021b007388 */ /* 0x0043e40000000800 */
[----:B-1----:R-:W-:Y:S02]  /*0550*/  LOP3.LUT R2, R13, 0x3c, R12, 0xf8, !PT ;  /* 0x0000003c0d027812 */ /* 0x002fe400078ef80c */
[----:B---3--:R1:W-:Y:S04]  /*0560*/  STS [R27+0x40], R21 ;  /* 0x000040151b007388 */ /* 0x0083e80000000800 */
[----:B----4-:R-:W-:Y:S04]  /*0570*/  STS [R27+0x60], R20 ;  /* 0x000060141b007388 */ /* 0x010fe80000000800 */
[----:B-----5:R2:W-:Y:S04]  /*0580*/  STS [R27], R23 ;  /* 0x000000171b007388 */ /* 0x0205e80000000800 */
[----:B------:R-:W-:Y:S04]  /*0590*/  STS [R27+0xa0], R25 ;  /* 0x0000a0191b007388 */ /* 0x000fe80000000800 */
[----:B------:R-:W-:Y:S04]  /*05a0*/  STS [R27+0x80], R26 ;  /* 0x0000801a1b007388 */ /* 0x000fe80000000800 */
[----:B------:R-:W-:Y:S04]  /*05b0*/  STS [R27+0xc0], R24 ;  /* 0x0000c0181b007388 */ /* 0x000fe80000000800 */
[----:B------:R-:W-:Y:S01]  /*05c0*/  STS [R27+0xe0], R22 ;  /* 0x0000e0161b007388 */ /* 0x000fe20000000800 */
[----:B------:R-:W-:Y:S01]  /*05d0*/  BAR.SYNC.DEFER_BLOCKING 0x0 ;  /* 0x0000000000007b1d */ /* 0x000fe20000010000 */
[----:B------:R-:W-:-:S04]  /*05e0*/  SHF.R.S32.HI R13, RZ, 0x1f, R2 ;  /* 0x0000001fff0d7819 */ /* 0x000fc80000011402 */
[----:B------:R-:W-:-:S03]  /*05f0*/  LEA.HI R18, R13, R2, RZ, 0x9 ;  /* 0x000000020d127211 */ /* 0x000fc600078f48ff */
[----:B------:R-:W3:Y:S01]  /*0600*/  LDC.64 R12, c[0x0][0x228] ;  /* 0x00008a00ff0c7b82 */ /* 0x000ee20000000a00 */
[----:B------:R-:W4:Y:S04]  /*0610*/  LDS.128 R8, [R8] ;  /* 0x0000000008087984 */ /* 0x000f280000000c00 */
[----:B------:R-:W5:Y:S01]  /*0620*/  LDS.128 R4, [R4+0x800] ;  /* 0x0008000004047984 */ /* 0x000f620000000c00 */
[----:B------:R-:W-:Y:S02]  /*0630*/  LOP3.LUT R19, R18, 0xfffffe00, RZ, 0xc0, !PT ;  /* 0xfffffe0012137812 */ /* 0x000fe400078ec0ff */
[----:B------:R-:W-:Y:S02]  /*0640*/  SHF.R.S32.HI R18, RZ, 0x9, R18 ;  /* 0x00000009ff127819 */ /* 0x000fe40000011412 */
[C---:B------:R-:W-:Y:S01]  /*0650*/  ISETP.GE.AND P0, PT, R2.reuse, 0x40000, PT ;  /* 0x000400000200780c */ /* 0x040fe20003f06270 */
[----:B------:R-:W-:Y:S01]  /*0660*/  IMAD.IADD R19, R2, 0x1, -R19 ;  /* 0x0000000102137824 */ /* 0x000fe200078e0a13 */
[----:B------:R-:W-:-:S02]  /*0670*/  LOP3.LUT R2, R3, R0, RZ, 0xfc, !PT ;  /* 0x0000000003027212 */ /* 0x000fc400078efcff */
[----:B------:R-:W-:Y:S01]  /*0680*/  LOP3.LUT R0, R3, 0x8, R0, 0xfe, !PT ;  /* 0x0000000803007812 */ /* 0x000fe200078efe00 */
[----:B------:R-:W-:Y:S01]  /*0690*/  IMAD R19, R18, 0x1200, R19 ;  /* 0x0000120012137824 */ /* 0x000fe200078e0213 */
[----:B------:R-:W-:Y:S02]  /*06a0*/  ISETP.LT.AND P1, PT, R2, 0x9, !P0 ;  /* 0x000000090200780c */ /* 0x000fe40004721270 */
[----:B------:R-:W-:Y:S01]  /*06b0*/  ISETP.LT.AND P0, PT, R0, 0x9, !P0 ;  /* 0x000000090000780c */ /* 0x000fe20004701270 */
[--C-:B-1----:R-:W-:Y:S02]  /*06c0*/  IMAD R21, R2, 0x200, R19.reuse ;  /* 0x0000020002157824 */ /* 0x102fe400078e0213 */
[----:B--2---:R-:W-:Y:S02]  /*06d0*/  IMAD R23, R0, 0x200, R19 ;  /* 0x0000020000177824 */ /* 0x004fe400078e0213 */
[----:B0-----:R-:W-:-:S04]  /*06e0*/  IMAD.WIDE R2, R21, 0x4, R16 ;  /* 0x0000000415027825 */ /* 0x001fc800078e0210 */
[----:B------:R-:W-:-:S04]  /*06f0*/  IMAD.WIDE R16, R23, 0x4, R16 ;  /* 0x0000000417107825 */ /* 0x000fc800078e0210 */
[----:B------:R-:W-:-:S04]  /*0700*/  IMAD.WIDE R18, R21, 0x4, R14 ;  /* 0x0000000415127825 */ /* 0x000fc800078e020e */
[----:B------:R-:W-:-:S04]  /*0710*/  IMAD.WIDE R14, R23, 0x4, R14 ;  /* 0x00000004170e7825 */ /* 0x000fc800078e020e */
[--C-:B---3--:R-:W-:Y:S01]  /*0720*/  IMAD.WIDE R20, R21, 0x4, R12.reuse ;  /* 0x0000000415147825 */ /* 0x108fe200078e020c */
[----:B----4-:R0:W-:Y:S04]  /*0730*/  @P1 STG.E.128 desc[UR6][R2.64], R8 ;  /* 0x0000000802001986 */ /* 0x0101e8000c101d06 */
[----:B-----5:R0:W-:Y:S04]  /*0740*/  @P0 STG.E.128 desc[UR6][R16.64], R4 ;  /* 0x0000000410000986 */ /* 0x0201e8000c101d06 */
[----:B------:R0:W-:Y:S04]  /*0750*/  @P1 STG.E.128 desc[UR6][R18.64], R8 ;  /* 0x0000000812001986 */ /* 0x0001e8000c101d06 */
[----:B------:R0:W-:Y:S01]  /*0760*/  @P0 STG.E.128 desc[UR6][R14.64], R4 ;  /* 0x000000040e000986 */ /* 0x0001e2000c101d06 */
[----:B------:R-:W-:-:S03]  /*0770*/  IMAD.WIDE R12, R23, 0x4, R12 ;  /* 0x00000004170c7825 */ /* 0x000fc600078e020c */
[----:B------:R0:W-:Y:S02]  /*0780*/  @P1 STG.E.128 desc[UR6][R20.64], R8 ;  /* 0x0000000814001986 */ /* 0x0001e4000c101d06 */
[----:B0-----:R-:W-:Y:S05]  /*0790*/  @!P0 EXIT ;  /* 0x000000000000894d */ /* 0x001fea0003800000 */
[----:B------:R-:W-:Y:S01]  /*07a0*/  STG.E.128 desc[UR6][R12.64], R4 ;  /* 0x000000040c007986 */ /* 0x000fe2000c101d06 */
[----:B------:R-:W-:Y:S05]  /*07b0*/  EXIT ;  /* 0x000000000000794d */ /* 0x000fea0003800000 */
.L_x_0:
[----:B------:R-:W-:-:S00]  /*07c0*/  BRA `(.L_x_0) ;  /* 0xfffffffc00fc7947 */ /* 0x000fc0000383ffff */
[----:B------:R-:W-:-:S00]  /*07d0*/  NOP ;  /* 0x0000000000007918 */ /* 0x000fc00000000000 */
        /* <DEDUP_REMOVED lines=10> */
.L_x_1:


//--------------------- .nv.shared.triton_poi_fused_convolution_max_pool2d_with_indices_21 --------------------------
	.section	.nv.shared.triton_poi_fused_convolution_max_pool2d_with_indices_21,"aw",@nobits
	.sectionflags	@""
	.align	16
	.zero		1024


//--------------------- .nv.constant0.triton_poi_fused_convolution_max_pool2d_with_indices_21 --------------------------
	.section	.nv.constant0.triton_poi_fused_convolution_max_pool2d_with_indices_21,"a",@progbits
	.sectionflags	@""
	.align	4
.nv.constant0.triton_poi_fused_convolution_max_pool2d_with_indices_21:
	.zero		568
